	.headerflags	@"EF_CUDA_TEXMODE_UNIFIED EF_CUDA_64BIT_ADDRESS EF_CUDA_ACCELERATORS EF_CUDA_SM90 EF_CUDA_VIRTUAL_SM(EF_CUDA_SM90)"
	.elftype	@"ET_EXEC"


//--------------------- .nv.info                  --------------------------
	.section	.nv.info,"",@"SHT_CUDA_INFO"
	.align	4


	//----- nvinfo : EIATTR_REGCOUNT
	.align		4
        /*0000*/ 	.byte	0x04, 0x2f
        /*0002*/ 	.short	(.L_1 - .L_0)
	.align		4
.L_0:
        /*0004*/ 	.word	index@(triton_poi_fused_relu_threshold_backward_0)
        /*0008*/ 	.word	0x0000000c


	//----- nvinfo : EIATTR_MIN_STACK_SIZE
	.align		4
.L_1:
        /*000c*/ 	.byte	0x04, 0x12
        /*000e*/ 	.short	(.L_3 - .L_2)
	.align		4
.L_2:
        /*0010*/ 	.word	index@(triton_poi_fused_relu_threshold_backward_0)
        /*0014*/ 	.word	0x00000000


	//----- nvinfo : EIATTR_FRAME_SIZE
	.align		4
.L_3:
        /*0018*/ 	.byte	0x04, 0x11
        /*001a*/ 	.short	(.L_5 - .L_4)
	.align		4
.L_4:
        /*001c*/ 	.word	index@(triton_poi_fused_relu_threshold_backward_0)
        /*0020*/ 	.word	0x00000000


	//----- nvinfo : EIATTR_MIN_STACK_SIZE
	.align		4
.L_5:
        /*0024*/ 	.byte	0x04, 0x12
        /*0026*/ 	.short	(.L_7 - .L_6)
	.align		4
.L_6:
        /*0028*/ 	.word	index@(triton_poi_fused_relu_threshold_backward_0)
        /*002c*/ 	.word	0x00000000
.L_7:


//--------------------- .nv.info.triton_poi_fused_relu_threshold_backward_0 --------------------------
	.section	.nv.info.triton_poi_fused_relu_threshold_backward_0,"",@"SHT_CUDA_INFO"
	.sectionflags	@""
	.align	4


	//----- nvinfo : EIATTR_CUDA_API_VERSION
	.align		4
        /*0000*/ 	.byte	0x04, 0x37
        /*0002*/ 	.short	(.L_9 - .L_8)
.L_8:
        /*0004*/ 	.word	0x0000007c


	//----- nvinfo : EIATTR_KPARAM_INFO
	.align		4
.L_9:
        /*0008*/ 	.byte	0x04, 0x17
        /*000a*/ 	.short	(.L_11 - .L_10)
.L_10:
        /*000c*/ 	.word	0x00000000
        /*0010*/ 	.short	0x0003
        /*0012*/ 	.short	0x0018
        /*0014*/ 	.byte	0x00, 0xf0, 0x11, 0x00


	//----- nvinfo : EIATTR_KPARAM_INFO
	.align		4
.L_11:
        /*0018*/ 	.byte	0x04, 0x17
        /*001a*/ 	.short	(.L_13 - .L_12)
.L_12:
        /*001c*/ 	.word	0x00000000
        /*0020*/ 	.short	0x0002
        /*0022*/ 	.short	0x0010
        /*0024*/ 	.byte	0x00, 0xf4, 0x21, 0x00


	//----- nvinfo : EIATTR_KPARAM_INFO
	.align		4
.L_13:
        /*0028*/ 	.byte	0x04, 0x17
        /*002a*/ 	.short	(.L_15 - .L_14)
.L_14:
        /*002c*/ 	.word	0x00000000
        /*0030*/ 	.short	0x0001
        /*0032*/ 	.short	0x0008
        /*0034*/ 	.byte	0x00, 0xf4, 0x21, 0x00


	//----- nvinfo : EIATTR_KPARAM_INFO
	.align		4
.L_15:
        /*0038*/ 	.byte	0x04, 0x17
        /*003a*/ 	.short	(.L_17 - .L_16)
.L_16:
        /*003c*/ 	.word	0x00000000
        /*0040*/ 	.short	0x0000
        /*0042*/ 	.short	0x0000
        /*0044*/ 	.byte	0x00, 0xf4, 0x21, 0x00


	//----- nvinfo : EIATTR_SPARSE_MMA_MASK
	.align		4
.L_17:
        /*0048*/ 	.byte	0x03, 0x50
        /*004a*/ 	.short	0x0000


	//----- nvinfo : EIATTR_MAXREG_COUNT
	.align		4
        /*004c*/ 	.byte	0x03, 0x1b
        /*004e*/ 	.short	0x00ff


	//----- nvinfo : EIATTR_EXIT_INSTR_OFFSETS
	.align		4
        /*0050*/ 	.byte	0x04, 0x1c
        /*0052*/ 	.short	(.L_19 - .L_18)


	//   ....[0]....
.L_18:
        /*0054*/ 	.word	0x00000180


	//   ....[1]....
        /*0058*/ 	.word	0x000001a0


	//----- nvinfo : EIATTR_REQNTID
	.align		4
.L_19:
        /*005c*/ 	.byte	0x04, 0x10
        /*005e*/ 	.short	(.L_21 - .L_20)
.L_20:
        /*0060*/ 	.word	0x00000080
        /*0064*/ 	.word	0x00000001
        /*0068*/ 	.word	0x00000001


	//----- nvinfo : EIATTR_CRS_STACK_SIZE
	.align		4
.L_21:
        /*006c*/ 	.byte	0x04, 0x1e
        /*006e*/ 	.short	(.L_23 - .L_22)
.L_22:
        /*0070*/ 	.word	0x00000000


	//----- nvinfo : EIATTR_CBANK_PARAM_SIZE
	.align		4
.L_23:
        /*0074*/ 	.byte	0x03, 0x19
        /*0076*/ 	.short	0x001c


	//----- nvinfo : EIATTR_PARAM_CBANK
	.align		4
        /*0078*/ 	.byte	0x04, 0x0a
        /*007a*/ 	.short	(.L_25 - .L_24)
	.align		4
.L_24:
        /*007c*/ 	.word	index@(.nv.constant0.triton_poi_fused_relu_threshold_backward_0)
        /*0080*/ 	.short	0x0210
        /*0082*/ 	.short	0x001c


	//----- nvinfo : EIATTR_SW_WAR
	.align		4
.L_25:
        /*0084*/ 	.byte	0x04, 0x36
        /*0086*/ 	.short	(.L_27 - .L_26)
.L_26:
        /*0088*/ 	.word	0x00000008
.L_27:


//--------------------- .nv.callgraph             --------------------------
	.section	.nv.callgraph,"",@"SHT_CUDA_CALLGRAPH"
	.align	4
	.sectionentsize	8
	.align		4
        /*0000*/ 	.word	0x00000000
	.align		4
        /*0004*/ 	.word	0xffffffff
	.align		4
        /*0008*/ 	.word	0x00000000
	.align		4
        /*000c*/ 	.word	0xfffffffe
	.align		4
        /*0010*/ 	.word	0x00000000
	.align		4
        /*0014*/ 	.word	0xfffffffd
	.align		4
        /*0018*/ 	.word	0x00000000
	.align		4
        /*001c*/ 	.word	0xfffffffc


//--------------------- .text.triton_poi_fused_relu_threshold_backward_0 --------------------------
	.section	.text.triton_poi_fused_relu_threshold_backward_0,"ax",@progbits
	.align	128
        .global         triton_poi_fused_relu_threshold_backward_0
        .type           triton_poi_fused_relu_threshold_backward_0,@function
        .size           triton_poi_fused_relu_threshold_backward_0,(.L_x_3 - triton_poi_fused_relu_threshold_backward_0)
        .other          triton_poi_fused_relu_threshold_backward_0,@"STO_CUDA_ENTRY STV_DEFAULT"
triton_poi_fused_relu_threshold_backward_0:
.text.triton_poi_fused_relu_threshold_backward_0:
[----:B------:R-:W0:Y:S02]  /*0000*/  LDC R1, c[0x0][0x28] ;  /* 0x00000a00ff017b82 */ /* 0x000e240000000800 */
[----:B------:R-:W1:Y:S01]  /*0010*/  S2R R0, SR_TID.X ;  /* 0x0000000000007919 */ /* 0x000e620000002100 */
[----:B------:R-:W2:Y:S01]  /*0020*/  LDC.64 R4, c[0x0][0x218] ;  /* 0x00008600ff047b82 */ /* 0x000ea20000000a00 */
[----:B------:R-:W-:Y:S01]  /*0030*/  ULDC.64 UR4, c[0x0][0x208] ;  /* 0x0000820000047ab9 */ /* 0x000fe20000000a00 */
[----:B------:R-:W-:Y:S01]  /*0040*/  BSSY B0, `(.L_x_0) ;  /* 0x000000a000007945 */ /* 0x000fe20003800000 */
[----:B------:R-:W3:Y:S01]  /*0050*/  S2R R7, SR_CTAID.X ;  /* 0x0000000000077919 */ /* 0x000ee20000002500 */
[----:B-1----:R-:W-:-:S05]  /*0060*/  LOP3.LUT R0, R0, 0x7f, RZ, 0xc0, !PT ;  /* 0x0000007f00007812 */ /* 0x002fca00078ec0ff */
[----:B---3--:R-:W-:Y:S02]  /*0070*/  IMAD R7, R7, 0x80, R0 ;  /* 0x0000008007077824 */ /* 0x008fe400078e0200 */
[----:B------:R-:W-:-:S03]  /*0080*/  IMAD.MOV.U32 R0, RZ, RZ, RZ ;  /* 0x000000ffff007224 */ /* 0x000fc600078e00ff */
[----:B------:R-:W-:-:S13]  /*0090*/  ISETP.GE.AND P0, PT, R7, 0x100, PT ;  /* 0x000001000700780c */ /* 0x000fda0003f06270 */
[----:B--2---:R-:W-:Y:S05]  /*00a0*/  @P0 BRA `(.L_x_1) ;  /* 0x00000000000c0947 */ /* 0x004fea0003800000 */
[----:B------:R-:W1:Y:S02]  /*00b0*/  LDC.64 R2, c[0x0][0x210] ;  /* 0x00008400ff027b82 */ /* 0x000e640000000a00 */
[----:B-1----:R-:W-:-:S05]  /*00c0*/  IMAD.WIDE R2, R7, 0x4, R2 ;  /* 0x0000000407027825 */ /* 0x002fca00078e0202 */
[----:B------:R1:W5:Y:S02]  /*00d0*/  LDG.E R0, desc[UR4][R2.64] ;  /* 0x0000000402007981 */ /* 0x000364000c1e1900 */
.L_x_1:
[----:B------:R-:W-:Y:S05]  /*00e0*/  BSYNC B0 ;  /* 0x0000000000007941 */ /* 0x000fea0003800000 */
.L_x_0:
[C---:B-----5:R-:W-:Y:S01]  /*00f0*/  FSETP.GEU.AND P1, PT, R0.reuse, RZ, PT ;  /* 0x000000ff0000720b */ /* 0x060fe20003f2e000 */
[----:B------:R-:W-:Y:S01]  /*0100*/  ULDC.64 UR6, c[0x0][0x220] ;  /* 0x0000880000067ab9 */ /* 0x000fe20000000a00 */
[----:B-1----:R-:W-:Y:S02]  /*0110*/  IMAD.WIDE R2, R7, 0x4, R4 ;  /* 0x0000000407027825 */ /* 0x002fe400078e0204 */
[----:B------:R-:W-:Y:S02]  /*0120*/  FSEL R9, R0, RZ, P1 ;  /* 0x000000ff00097208 */ /* 0x000fe40000800000 */
[----:B------:R-:W-:Y:S02]  /*0130*/  IADD3 R4, P1, R7, UR6, RZ ;  /* 0x0000000607047c10 */ /* 0x000fe4000ff3e0ff */
[----:B------:R-:W-:Y:S01]  /*0140*/  FSETP.GTU.AND P2, PT, R9, RZ, PT ;  /* 0x000000ff0900720b */ /* 0x000fe20003f4c000 */
[----:B------:R1:W-:Y:S01]  /*0150*/  @!P0 STG.E desc[UR4][R2.64], R9 ;  /* 0x0000000902008986 */ /* 0x0003e2000c101904 */
[----:B------:R-:W-:-:S02]  /*0160*/  LEA.HI.X.SX32 R5, R7, UR7, 0x1, P1 ;  /* 0x0000000707057c11 */ /* 0x000fc400088f0eff */
[----:B------:R-:W-:Y:S01]  /*0170*/  SEL R7, RZ, 0x1, P2 ;  /* 0x00000001ff077807 */ /* 0x000fe20001000000 */
[----:B------:R-:W-:Y:S08]  /*0180*/  @P0 EXIT ;  /* 0x000000000000094d */ /* 0x000ff00003800000 */
[----:B------:R-:W-:Y:S01]  /*0190*/  STG.E.U8 desc[UR4][R4.64], R7 ;  /* 0x0000000704007986 */ /* 0x000fe2000c101104 */
[----:B------:R-:W-:Y:S05]  /*01a0*/  EXIT ;  /* 0x000000000000794d */ /* 0x000fea0003800000 */
.L_x_2:
[----:B------:R-:W-:-:S00]  /*01b0*/  BRA `(.L_x_2) ;  /* 0xfffffffc00fc7947 */ /* 0x000fc0000383ffff */
[----:B------:R-:W-:-:S00]  /*01c0*/  NOP ;  /* 0x0000000000007918 */ /* 0x000fc00000000000 */
        /* <DEDUP_REMOVED lines=11> */
.L_x_3:


//--------------------- .nv.constant0.triton_poi_fused_relu_threshold_backward_0 --------------------------
	.section	.nv.constant0.triton_poi_fused_relu_threshold_backward_0,"a",@progbits
	.sectionflags	@""
	.align	4
.nv.constant0.triton_poi_fused_relu_threshold_backward_0:
	.zero		556
